	.headerflags	@"EF_CUDA_TEXMODE_UNIFIED EF_CUDA_64BIT_ADDRESS EF_CUDA_ACCELERATORS EF_CUDA_SM90 EF_CUDA_VIRTUAL_SM(EF_CUDA_SM90)"
	.elftype	@"ET_EXEC"


//--------------------- .nv.info                  --------------------------
	.section	.nv.info,"",@"SHT_CUDA_INFO"
	.align	4


	//----- nvinfo : EIATTR_REGCOUNT
	.align		4
        /*0000*/ 	.byte	0x04, 0x2f
        /*0002*/ 	.short	(.L_1 - .L_0)
	.align		4
.L_0:
        /*0004*/ 	.word	index@(triton_poi_fused__to_copy__unsafe_index_add_arange_clamp_mul_sub_3)
        /*0008*/ 	.word	0x00000020


	//----- nvinfo : EIATTR_MIN_STACK_SIZE
	.align		4
.L_1:
        /*000c*/ 	.byte	0x04, 0x12
        /*000e*/ 	.short	(.L_3 - .L_2)
	.align		4
.L_2:
        /*0010*/ 	.word	index@(triton_poi_fused__to_copy__unsafe_index_add_arange_clamp_mul_sub_3)
        /*0014*/ 	.word	0x00000000


	//----- nvinfo : EIATTR_FRAME_SIZE
	.align		4
.L_3:
        /*0018*/ 	.byte	0x04, 0x11
        /*001a*/ 	.short	(.L_5 - .L_4)
	.align		4
.L_4:
        /*001c*/ 	.word	index@(triton_poi_fused__to_copy__unsafe_index_add_arange_clamp_mul_sub_3)
        /*0020*/ 	.word	0x00000000


	//----- nvinfo : EIATTR_MIN_STACK_SIZE
	.align		4
.L_5:
        /*0024*/ 	.byte	0x04, 0x12
        /*0026*/ 	.short	(.L_7 - .L_6)
	.align		4
.L_6:
        /*0028*/ 	.word	index@(triton_poi_fused__to_copy__unsafe_index_add_arange_clamp_mul_sub_3)
        /*002c*/ 	.word	0x00000000
.L_7:


//--------------------- .nv.info.triton_poi_fused__to_copy__unsafe_index_add_arange_clamp_mul_sub_3 --------------------------
	.section	.nv.info.triton_poi_fused__to_copy__unsafe_index_add_arange_clamp_mul_sub_3,"",@"SHT_CUDA_INFO"
	.sectionflags	@""
	.align	4


	//----- nvinfo : EIATTR_CUDA_API_VERSION
	.align		4
        /*0000*/ 	.byte	0x04, 0x37
        /*0002*/ 	.short	(.L_9 - .L_8)
.L_8:
        /*0004*/ 	.word	0x0000007c


	//----- nvinfo : EIATTR_KPARAM_INFO
	.align		4
.L_9:
        /*0008*/ 	.byte	0x04, 0x17
        /*000a*/ 	.short	(.L_11 - .L_10)
.L_10:
        /*000c*/ 	.word	0x00000000
        /*0010*/ 	.short	0x0003
        /*0012*/ 	.short	0x0018
        /*0014*/ 	.byte	0x00, 0xf0, 0x11, 0x00


	//----- nvinfo : EIATTR_KPARAM_INFO
	.align		4
.L_11:
        /*0018*/ 	.byte	0x04, 0x17
        /*001a*/ 	.short	(.L_13 - .L_12)
.L_12:
        /*001c*/ 	.word	0x00000000
        /*0020*/ 	.short	0x0002
        /*0022*/ 	.short	0x0010
        /*0024*/ 	.byte	0x00, 0xf4, 0x21, 0x00


	//----- nvinfo : EIATTR_KPARAM_INFO
	.align		4
.L_13:
        /*0028*/ 	.byte	0x04, 0x17
        /*002a*/ 	.short	(.L_15 - .L_14)
.L_14:
        /*002c*/ 	.word	0x00000000
        /*0030*/ 	.short	0x0001
        /*0032*/ 	.short	0x0008
        /*0034*/ 	.byte	0x00, 0xf4, 0x21, 0x00


	//----- nvinfo : EIATTR_KPARAM_INFO
	.align		4
.L_15:
        /*0038*/ 	.byte	0x04, 0x17
        /*003a*/ 	.short	(.L_17 - .L_16)
.L_16:
        /*003c*/ 	.word	0x00000000
        /*0040*/ 	.short	0x0000
        /*0042*/ 	.short	0x0000
        /*0044*/ 	.byte	0x00, 0xf4, 0x21, 0x00


	//----- nvinfo : EIATTR_SPARSE_MMA_MASK
	.align		4
.L_17:
        /*0048*/ 	.byte	0x03, 0x50
        /*004a*/ 	.short	0x0000


	//----- nvinfo : EIATTR_MAXREG_COUNT
	.align		4
        /*004c*/ 	.byte	0x03, 0x1b
        /*004e*/ 	.short	0x00ff


	//----- nvinfo : EIATTR_EXIT_INSTR_OFFSETS
	.align		4
        /*0050*/ 	.byte	0x04, 0x1c
        /*0052*/ 	.short	(.L_19 - .L_18)


	//   ....[0]....
.L_18:
        /*0054*/ 	.word	0x00000720


	//----- nvinfo : EIATTR_REQNTID
	.align		4
.L_19:
        /*0058*/ 	.byte	0x04, 0x10
        /*005a*/ 	.short	(.L_21 - .L_20)
.L_20:
        /*005c*/ 	.word	0x00000080
        /*0060*/ 	.word	0x00000001
        /*0064*/ 	.word	0x00000001


	//----- nvinfo : EIATTR_CBANK_PARAM_SIZE
	.align		4
.L_21:
        /*0068*/ 	.byte	0x03, 0x19
        /*006a*/ 	.short	0x001c


	//----- nvinfo : EIATTR_PARAM_CBANK
	.align		4
        /*006c*/ 	.byte	0x04, 0x0a
        /*006e*/ 	.short	(.L_23 - .L_22)
	.align		4
.L_22:
        /*0070*/ 	.word	index@(.nv.constant0.triton_poi_fused__to_copy__unsafe_index_add_arange_clamp_mul_sub_3)
        /*0074*/ 	.short	0x0210
        /*0076*/ 	.short	0x001c


	//----- nvinfo : EIATTR_SW_WAR
	.align		4
.L_23:
        /*0078*/ 	.byte	0x04, 0x36
        /*007a*/ 	.short	(.L_25 - .L_24)
.L_24:
        /*007c*/ 	.word	0x00000008
.L_25:


//--------------------- .nv.callgraph             --------------------------
	.section	.nv.callgraph,"",@"SHT_CUDA_CALLGRAPH"
	.align	4
	.sectionentsize	8
	.align		4
        /*0000*/ 	.word	0x00000000
	.align		4
        /*0004*/ 	.word	0xffffffff
	.align		4
        /*0008*/ 	.word	0x00000000
	.align		4
        /*000c*/ 	.word	0xfffffffe
	.align		4
        /*0010*/ 	.word	0x00000000
	.align		4
        /*0014*/ 	.word	0xfffffffd
	.align		4
        /*0018*/ 	.word	0x00000000
	.align		4
        /*001c*/ 	.word	0xfffffffc


//--------------------- .text.triton_poi_fused__to_copy__unsafe_index_add_arange_clamp_mul_sub_3 --------------------------
	.section	.text.triton_poi_fused__to_copy__unsafe_index_add_arange_clamp_mul_sub_3,"ax",@progbits
	.align	128
        .global         triton_poi_fused__to_copy__unsafe_index_add_arange_clamp_mul_sub_3
        .type           triton_poi_fused__to_copy__unsafe_index_add_arange_clamp_mul_sub_3,@function
        .size           triton_poi_fused__to_copy__unsafe_index_add_arange_clamp_mul_sub_3,(.L_x_1 - triton_poi_fused__to_copy__unsafe_index_add_arange_clamp_mul_sub_3)
        .other          triton_poi_fused__to_copy__unsafe_index_add_arange_clamp_mul_sub_3,@"STO_CUDA_ENTRY STV_DEFAULT"
triton_poi_fused__to_copy__unsafe_index_add_arange_clamp_mul_sub_3:
.text.triton_poi_fused__to_copy__unsafe_index_add_arange_clamp_mul_sub_3:
[----:B------:R-:W-:Y:S01]  /*0000*/  LDC R1, c[0x0][0x28] ;  /* 0x00000a00ff017b82 */ /* 0x000fe20000000800 */
[----:B------:R-:W1:Y:S01]  /*0010*/  S2R R0, SR_TID.X ;  /* 0x0000000000007919 */ /* 0x000e620000002100 */
[----:B------:R-:W-:Y:S01]  /*0020*/  HFMA2.MMA R6, -RZ, RZ, 2.25, 0 ;  /* 0x40800000ff067435 */ /* 0x000fe200000001ff */
[----:B------:R-:W-:Y:S01]  /*0030*/  MOV R12, 0x100 ;  /* 0x00000100000c7802 */ /* 0x000fe20000000f00 */
[----:B------:R-:W-:Y:S01]  /*0040*/  IMAD.MOV.U32 R13, RZ, RZ, 0x0 ;  /* 0x00000000ff0d7424 */ /* 0x000fe200078e00ff */
[----:B------:R-:W2:Y:S01]  /*0050*/  S2R R5, SR_CTAID.X ;  /* 0x0000000000057919 */ /* 0x000ea20000002500 */
[----:B------:R-:W-:Y:S01]  /*0060*/  ULDC.64 UR4, c[0x0][0x218] ;  /* 0x0000860000047ab9 */ /* 0x000fe20000000a00 */
[----:B-1----:R-:W-:Y:S01]  /*0070*/  IMAD.SHL.U32 R0, R0, 0x2, RZ ;  /* 0x0000000200007824 */ /* 0x002fe200078e00ff */
[----:B--2---:R-:W-:-:S04]  /*0080*/  SHF.R.S32.HI R9, RZ, 0x17, R5 ;  /* 0x00000017ff097819 */ /* 0x004fc80000011405 */
[----:B------:R-:W-:Y:S02]  /*0090*/  LOP3.LUT R0, R0, 0xfe, RZ, 0xc0, !PT ;  /* 0x000000fe00007812 */ /* 0x000fe400078ec0ff */
[----:B------:R-:W-:-:S03]  /*00a0*/  SGXT R9, R9, 0x1 ;  /* 0x000000010909781a */ /* 0x000fc60000000200 */
[----:B------:R-:W-:-:S05]  /*00b0*/  IMAD R4, R5, 0x100, R0 ;  /* 0x0000010005047824 */ /* 0x000fca00078e0200 */
[----:B------:R-:W-:Y:S02]  /*00c0*/  SHF.R.S32.HI R3, RZ, 0x1f, R4 ;  /* 0x0000001fff037819 */ /* 0x000fe40000011404 */
[----:B------:R-:W-:Y:S02]  /*00d0*/  IADD3 R0, R4, 0x1, RZ ;  /* 0x0000000104007810 */ /* 0x000fe40007ffe0ff */
[----:B------:R-:W-:Y:S02]  /*00e0*/  LEA.HI R3, R3, R4, RZ, 0x4 ;  /* 0x0000000403037211 */ /* 0x000fe400078f20ff */
[----:B------:R-:W-:Y:S02]  /*00f0*/  LEA.HI R2, R9, R0, RZ, 0x4 ;  /* 0x0000000009027211 */ /* 0x000fe400078f20ff */
[----:B------:R-:W-:Y:S02]  /*0100*/  LOP3.LUT R5, R3, 0xfffffff0, RZ, 0xc0, !PT ;  /* 0xfffffff003057812 */ /* 0x000fe400078ec0ff */
[----:B------:R-:W-:-:S02]  /*0110*/  LOP3.LUT R7, R2, 0xfffffff0, RZ, 0xc0, !PT ;  /* 0xfffffff002077812 */ /* 0x000fc400078ec0ff */
[----:B------:R-:W-:Y:S01]  /*0120*/  SHF.R.S32.HI R2, RZ, 0x4, R3 ;  /* 0x00000004ff027819 */ /* 0x000fe20000011403 */
[----:B------:R-:W-:Y:S02]  /*0130*/  IMAD.IADD R5, R4, 0x1, -R5 ;  /* 0x0000000104057824 */ /* 0x000fe400078e0a05 */
[----:B------:R-:W-:Y:S01]  /*0140*/  IMAD.IADD R7, R0, 0x1, -R7 ;  /* 0x0000000100077824 */ /* 0x000fe200078e0a07 */
[----:B------:R-:W-:Y:S02]  /*0150*/  LEA.HI R0, R2, R2, RZ, 0x4 ;  /* 0x0000000202007211 */ /* 0x000fe400078f20ff */
[----:B------:R-:W-:Y:S02]  /*0160*/  I2FP.F32.S32 R5, R5 ;  /* 0x0000000500057245 */ /* 0x000fe40000201400 */
[----:B------:R-:W-:-:S03]  /*0170*/  I2FP.F32.S32 R7, R7 ;  /* 0x0000000700077245 */ /* 0x000fc60000201400 */
[----:B------:R-:W-:Y:S02]  /*0180*/  FADD R5, R5, 0.5 ;  /* 0x3f00000005057421 */ /* 0x000fe40000000000 */
[----:B------:R-:W-:Y:S02]  /*0190*/  FADD R7, R7, 0.5 ;  /* 0x3f00000007077421 */ /* 0x000fe40000000000 */
[----:B------:R-:W-:Y:S01]  /*01a0*/  FFMA R3, R5, R6, -0.5 ;  /* 0xbf00000005037423 */ /* 0x000fe20000000006 */
[----:B------:R-:W-:-:S04]  /*01b0*/  LOP3.LUT R5, R0, 0xfffffff0, RZ, 0xc0, !PT ;  /* 0xfffffff000057812 */ /* 0x000fc800078ec0ff */
[----:B------:R-:W-:Y:S01]  /*01c0*/  FMNMX R3, RZ, R3, !PT ;  /* 0x00000003ff037209 */ /* 0x000fe20007800000 */
[----:B------:R-:W-:Y:S02]  /*01d0*/  IMAD.IADD R5, R2, 0x1, -R5 ;  /* 0x0000000102057824 */ /* 0x000fe400078e0a05 */
[----:B------:R-:W-:Y:S01]  /*01e0*/  FFMA R2, R7, R6, -0.5 ;  /* 0xbf00000007027423 */ /* 0x000fe20000000006 */
[----:B------:R-:W1:Y:S02]  /*01f0*/  F2I.TRUNC.NTZ R0, R3 ;  /* 0x0000000300007305 */ /* 0x000e64000020f100 */
[----:B------:R-:W-:Y:S02]  /*0200*/  I2FP.F32.S32 R5, R5 ;  /* 0x0000000500057245 */ /* 0x000fe40000201400 */
[----:B------:R-:W-:-:S03]  /*0210*/  FMNMX R2, RZ, R2, !PT ;  /* 0x00000002ff027209 */ /* 0x000fc60007800000 */
[----:B------:R-:W-:Y:S01]  /*0220*/  FADD R5, R5, 0.5 ;  /* 0x3f00000005057421 */ /* 0x000fe20000000000 */
[----:B------:R-:W2:Y:S03]  /*0230*/  F2I.TRUNC.NTZ R7, R2 ;  /* 0x0000000200077305 */ /* 0x000ea6000020f100 */
[----:B------:R-:W-:Y:S01]  /*0240*/  FFMA R5, R5, R6, -0.5 ;  /* 0xbf00000005057423 */ /* 0x000fe20000000006 */
[----:B-1----:R-:W-:-:S04]  /*0250*/  ISETP.LT.U32.AND P0, PT, R0, 0x3e, PT ;  /* 0x0000003e0000780c */ /* 0x002fc80003f01070 */
[----:B------:R-:W-:Y:S02]  /*0260*/  FMNMX R5, RZ, R5, !PT ;  /* 0x00000005ff057209 */ /* 0x000fe40007800000 */
[----:B------:R-:W-:Y:S02]  /*0270*/  SHF.R.S32.HI R8, RZ, 0x1f, R0 ;  /* 0x0000001fff087819 */ /* 0x000fe40000011400 */
[----:B------:R-:W1:Y:S01]  /*0280*/  F2I.TRUNC.NTZ R6, R5 ;  /* 0x0000000500067305 */ /* 0x000e62000020f100 */
[----:B--2---:R-:W-:Y:S02]  /*0290*/  ISETP.LT.U32.AND P1, PT, R7, 0x3e, PT ;  /* 0x0000003e0700780c */ /* 0x004fe40003f21070 */
[----:B------:R-:W-:Y:S02]  /*02a0*/  SHF.R.S32.HI R10, RZ, 0x1f, R7 ;  /* 0x0000001fff0a7819 */ /* 0x000fe40000011407 */
[----:B------:R-:W-:Y:S02]  /*02b0*/  ISETP.LT.AND.EX P0, PT, R8, RZ, PT, P0 ;  /* 0x000000ff0800720c */ /* 0x000fe40003f01300 */
[----:B------:R-:W-:-:S02]  /*02c0*/  ISETP.LT.AND.EX P1, PT, R10, RZ, PT, P1 ;  /* 0x000000ff0a00720c */ /* 0x000fc40003f21310 */
[----:B------:R-:W-:Y:S02]  /*02d0*/  SEL R16, R0, 0x3e, P0 ;  /* 0x0000003e00107807 */ /* 0x000fe40000000000 */
[----:B------:R-:W-:Y:S02]  /*02e0*/  SEL R14, R7, 0x3e, P1 ;  /* 0x0000003e070e7807 */ /* 0x000fe40000800000 */
[----:B------:R-:W-:Y:S02]  /*02f0*/  SEL R17, R8, RZ, P0 ;  /* 0x000000ff08117207 */ /* 0x000fe40000000000 */
[----:B-1----:R-:W-:Y:S02]  /*0300*/  VIMNMX R11, R6, 0x3e, PT ;  /* 0x0000003e060b7848 */ /* 0x002fe40003fe0100 */
[----:B------:R-:W-:Y:S02]  /*0310*/  SEL R15, R10, RZ, P1 ;  /* 0x000000ff0a0f7207 */ /* 0x000fe40000800000 */
[----:B------:R-:W-:Y:S01]  /*0320*/  LEA R28, P0, R16, UR4, 0x2 ;  /* 0x00000004101c7c11 */ /* 0x000fe2000f8010ff */
[----:B------:R-:W-:Y:S01]  /*0330*/  IMAD.WIDE R12, R11, 0x100, R12 ;  /* 0x000001000b0c7825 */ /* 0x000fe200078e020c */
[----:B------:R-:W-:-:S02]  /*0340*/  LEA R18, P1, R14, UR4, 0x2 ;  /* 0x000000040e127c11 */ /* 0x000fc4000f8210ff */
[----:B------:R-:W-:Y:S02]  /*0350*/  LEA.HI.X R29, R16, UR5, R17, 0x2, P0 ;  /* 0x00000005101d7c11 */ /* 0x000fe400080f1411 */
[----:B------:R-:W-:Y:S02]  /*0360*/  LEA.HI.X R19, R14, UR5, R15, 0x2, P1 ;  /* 0x000000050e137c11 */ /* 0x000fe400088f140f */
[----:B------:R-:W-:Y:S02]  /*0370*/  IADD3 R26, P0, R12, R28, RZ ;  /* 0x0000001c0c1a7210 */ /* 0x000fe40007f1e0ff */
[----:B------:R-:W-:Y:S02]  /*0380*/  IADD3 R10, P1, R12, R18, RZ ;  /* 0x000000120c0a7210 */ /* 0x000fe40007f3e0ff */
[----:B------:R-:W-:Y:S01]  /*0390*/  IADD3 R14, P2, R12, UR4, RZ ;  /* 0x000000040c0e7c10 */ /* 0x000fe2000ff5e0ff */
[----:B------:R-:W-:Y:S01]  /*03a0*/  IMAD.X R27, R13, 0x1, R29, P0 ;  /* 0x000000010d1b7824 */ /* 0x000fe200000e061d */
[----:B------:R-:W-:-:S02]  /*03b0*/  IADD3.X R11, R13, R19, RZ, P1, !PT ;  /* 0x000000130d0b7210 */ /* 0x000fc40000ffe4ff */
[----:B------:R-:W-:Y:S01]  /*03c0*/  IADD3.X R15, R13, UR5, RZ, P2, !PT ;  /* 0x000000050d0f7c10 */ /* 0x000fe200097fe4ff */
[----:B------:R-:W-:Y:S01]  /*03d0*/  ULDC.64 UR4, c[0x0][0x208] ;  /* 0x0000820000047ab9 */ /* 0x000fe20000000a00 */
[----:B------:R-:W-:Y:S01]  /*03e0*/  LEA.HI R8, R9, R4, RZ, 0x8 ;  /* 0x0000000409087211 */ /* 0x000fe200078f40ff */
[----:B------:R-:W1:Y:S01]  /*03f0*/  LDC.64 R12, c[0x0][0x218] ;  /* 0x00008600ff0c7b82 */ /* 0x000e620000000a00 */
[----:B------:R-:W-:Y:S01]  /*0400*/  SHF.L.U32 R9, R6, 0x6, RZ ;  /* 0x0000000606097819 */ /* 0x000fe200000006ff */
[----:B------:R-:W-:-:S04]  /*0410*/  IMAD.WIDE R16, R0, 0x4, R14 ;  /* 0x0000000400107825 */ /* 0x000fc800078e020e */
[----:B------:R-:W-:Y:S02]  /*0420*/  IMAD.SHL.U32 R8, R8, 0x10, RZ ;  /* 0x0000001008087824 */ /* 0x000fe400078e00ff */
[----:B------:R-:W-:-:S03]  /*0430*/  IMAD.WIDE R18, R9, 0x4, R18 ;  /* 0x0000000409127825 */ /* 0x000fc600078e0212 */
[----:B------:R-:W-:Y:S01]  /*0440*/  LOP3.LUT R25, R8, 0xfffff000, RZ, 0xc0, !PT ;  /* 0xfffff00008197812 */ /* 0x000fe200078ec0ff */
[----:B------:R-:W-:-:S03]  /*0450*/  IMAD.WIDE R28, R9, 0x4, R28 ;  /* 0x00000004091c7825 */ /* 0x000fc600078e021c */
[----:B------:R-:W-:Y:S01]  /*0460*/  IADD3 R23, R9, R25, RZ ;  /* 0x0000001909177210 */ /* 0x000fe20007ffe0ff */
[----:B------:R-:W-:-:S04]  /*0470*/  IMAD.WIDE R14, R7, 0x4, R14 ;  /* 0x00000004070e7825 */ /* 0x000fc800078e020e */
[----:B------:R-:W-:Y:S01]  /*0480*/  IMAD.IADD R21, R0, 0x1, R23 ;  /* 0x0000000100157824 */ /* 0x000fe200078e0217 */
[----:B------:R-:W-:Y:S01]  /*0490*/  IADD3 R23, R7, R23, RZ ;  /* 0x0000001707177210 */ /* 0x000fe20007ffe0ff */
[----:B------:R-:W-:-:S04]  /*04a0*/  IMAD.WIDE R16, R25, 0x4, R16 ;  /* 0x0000000419107825 */ /* 0x000fc800078e0210 */
[----:B-1----:R-:W-:Y:S02]  /*04b0*/  IMAD.WIDE R20, R21, 0x4, R12 ;  /* 0x0000000415147825 */ /* 0x002fe400078e020c */
[----:B------:R-:W2:Y:S02]  /*04c0*/  LDG.E.EL R16, desc[UR4][R16.64] ;  /* 0x0000000410107981 */ /* 0x000ea4000c2e1900 */
[C---:B------:R-:W-:Y:S02]  /*04d0*/  IMAD.WIDE R18, R25.reuse, 0x4, R18 ;  /* 0x0000000419127825 */ /* 0x040fe400078e0212 */
[----:B------:R-:W3:Y:S02]  /*04e0*/  LDG.E.EL R21, desc[UR4][R20.64] ;  /* 0x0000000414157981 */ /* 0x000ee4000c2e1900 */
[C---:B------:R-:W-:Y:S02]  /*04f0*/  IMAD.WIDE R10, R25.reuse, 0x4, R10 ;  /* 0x00000004190a7825 */ /* 0x040fe400078e020a */
[----:B------:R-:W4:Y:S02]  /*0500*/  LDG.E.EL R18, desc[UR4][R18.64+0x4] ;  /* 0x0000040412127981 */ /* 0x000f24000c2e1900 */
[----:B------:R-:W-:-:S02]  /*0510*/  IMAD.WIDE R14, R25, 0x4, R14 ;  /* 0x00000004190e7825 */ /* 0x000fc400078e020e */
[----:B------:R-:W5:Y:S02]  /*0520*/  LDG.E.EL R10, desc[UR4][R10.64+0x4] ;  /* 0x000004040a0a7981 */ /* 0x000f64000c2e1900 */
[----:B------:R-:W-:Y:S02]  /*0530*/  IMAD.WIDE R12, R23, 0x4, R12 ;  /* 0x00000004170c7825 */ /* 0x000fe400078e020c */
[----:B------:R-:W5:Y:S01]  /*0540*/  LDG.E.EL R15, desc[UR4][R14.64] ;  /* 0x000000040e0f7981 */ /* 0x000f62000c2e1900 */
[----:B------:R-:W1:Y:S01]  /*0550*/  LDC.64 R22, c[0x0][0x220] ;  /* 0x00008800ff167b82 */ /* 0x000e620000000a00 */
[C---:B------:R-:W-:Y:S02]  /*0560*/  IMAD.WIDE R28, R25.reuse, 0x4, R28 ;  /* 0x00000004191c7825 */ /* 0x040fe400078e021c */
[----:B------:R-:W4:Y:S02]  /*0570*/  LDG.E.EL R13, desc[UR4][R12.64] ;  /* 0x000000040c0d7981 */ /* 0x000f24000c2e1900 */
[----:B------:R-:W-:-:S02]  /*0580*/  IMAD.WIDE R26, R25, 0x4, R26 ;  /* 0x00000004191a7825 */ /* 0x000fc400078e021a */
[----:B------:R-:W3:Y:S01]  /*0590*/  LDG.E.EL R8, desc[UR4][R28.64+0x4] ;  /* 0x000004041c087981 */ /* 0x000ee2000c2e1900 */
[----:B------:R-:W1:Y:S03]  /*05a0*/  LDC.64 R24, c[0x0][0x210] ;  /* 0x00008400ff187b82 */ /* 0x000e660000000a00 */
[----:B------:R-:W2:Y:S01]  /*05b0*/  LDG.E.EL R9, desc[UR4][R26.64+0x4] ;  /* 0x000004041a097981 */ /* 0x000ea2000c2e1900 */
[----:B------:R-:W-:Y:S02]  /*05c0*/  I2FP.F32.S32 R0, R0 ;  /* 0x0000000000007245 */ /* 0x000fe40000201400 */
[----:B------:R-:W-:-:S03]  /*05d0*/  I2FP.F32.S32 R7, R7 ;  /* 0x0000000700077245 */ /* 0x000fc60000201400 */
[----:B------:R-:W-:Y:S02]  /*05e0*/  FADD.SAT R0, R3, -R0 ;  /* 0x8000000003007221 */ /* 0x000fe40000002000 */
[----:B------:R-:W-:Y:S01]  /*05f0*/  FADD.SAT R2, R2, -R7 ;  /* 0x8000000702027221 */ /* 0x000fe20000002000 */
[----:B------:R-:W-:-:S05]  /*0600*/  I2FP.F32.S32 R6, R6 ;  /* 0x0000000600067245 */ /* 0x000fca0000201400 */
[----:B------:R-:W-:Y:S01]  /*0610*/  FADD.SAT R6, R5, -R6 ;  /* 0x8000000605067221 */ /* 0x000fe20000002000 */
[----:B-1----:R-:W-:-:S04]  /*0620*/  IMAD.WIDE R22, R4, 0x4, R22 ;  /* 0x0000000404167825 */ /* 0x002fc800078e0216 */
[----:B0-----:R-:W-:-:S04]  /*0630*/  IMAD.WIDE R24, R4, 0x4, R24 ;  /* 0x0000000404187825 */ /* 0x001fc800078e0218 */
[--C-:B-----5:R-:W-:Y:S01]  /*0640*/  FADD R10, R10, -R15.reuse ;  /* 0x8000000f0a0a7221 */ /* 0x120fe20000000000 */
[----:B----4-:R-:W-:Y:S01]  /*0650*/  FADD R18, -R13, R18 ;  /* 0x000000120d127221 */ /* 0x010fe20000000100 */
[----:B---3--:R-:W-:Y:S01]  /*0660*/  FADD R8, -R21, R8 ;  /* 0x0000000815087221 */ /* 0x008fe20000000100 */
[--C-:B--2---:R-:W-:Y:S01]  /*0670*/  FADD R9, R9, -R16.reuse ;  /* 0x8000001009097221 */ /* 0x104fe20000000000 */
[----:B------:R-:W-:Y:S02]  /*0680*/  FFMA R10, R2, R10, R15 ;  /* 0x0000000a020a7223 */ /* 0x000fe4000000000f */
[----:B------:R-:W-:Y:S01]  /*0690*/  FFMA R12, R0, R8, R21 ;  /* 0x00000008000c7223 */ /* 0x000fe20000000015 */
[----:B------:R-:W-:Y:S01]  /*06a0*/  FFMA R13, R2, R18, R13 ;  /* 0x00000012020d7223 */ /* 0x000fe2000000000d */
[----:B------:R-:W-:-:S03]  /*06b0*/  FFMA R9, R0, R9, R16 ;  /* 0x0000000900097223 */ /* 0x000fc60000000010 */
[----:B------:R-:W-:Y:S01]  /*06c0*/  FADD R10, -R13, R10 ;  /* 0x0000000a0d0a7221 */ /* 0x000fe20000000100 */
[----:B------:R-:W-:-:S03]  /*06d0*/  FADD R9, -R12, R9 ;  /* 0x000000090c097221 */ /* 0x000fc60000000100 */
[-C--:B------:R-:W-:Y:S01]  /*06e0*/  FMUL R3, R10, R6.reuse ;  /* 0x000000060a037220 */ /* 0x080fe20000400000 */
[----:B------:R-:W-:Y:S01]  /*06f0*/  FMUL R2, R9, R6 ;  /* 0x0000000609027220 */ /* 0x000fe20000400000 */
[----:B------:R-:W-:Y:S04]  /*0700*/  STG.E.64 desc[UR4][R22.64], R12 ;  /* 0x0000000c16007986 */ /* 0x000fe8000c101b04 */
[----:B------:R-:W-:Y:S01]  /*0710*/  STG.E.64 desc[UR4][R24.64], R2 ;  /* 0x0000000218007986 */ /* 0x000fe2000c101b04 */
[----:B------:R-:W-:Y:S05]  /*0720*/  EXIT ;  /* 0x000000000000794d */ /* 0x000fea0003800000 */
.L_x_0:
[----:B------:R-:W-:-:S00]  /*0730*/  BRA `(.L_x_0) ;  /* 0xfffffffc00fc7947 */ /* 0x000fc0000383ffff */
[----:B------:R-:W-:-:S00]  /*0740*/  NOP ;  /* 0x0000000000007918 */ /* 0x000fc00000000000 */
        /* <DEDUP_REMOVED lines=11> */
.L_x_1:


//--------------------- .nv.constant0.triton_poi_fused__to_copy__unsafe_index_add_arange_clamp_mul_sub_3 --------------------------
	.section	.nv.constant0.triton_poi_fused__to_copy__unsafe_index_add_arange_clamp_mul_sub_3,"a",@progbits
	.sectionflags	@""
	.align	4
.nv.constant0.triton_poi_fused__to_copy__unsafe_index_add_arange_clamp_mul_sub_3:
	.zero		556
